	.headerflags	@"EF_CUDA_TEXMODE_UNIFIED EF_CUDA_64BIT_ADDRESS EF_CUDA_ACCELERATORS EF_CUDA_SM90 EF_CUDA_VIRTUAL_SM(EF_CUDA_SM90)"
	.elftype	@"ET_EXEC"


//--------------------- .nv.info                  --------------------------
	.section	.nv.info,"",@"SHT_CUDA_INFO"
	.align	4


	//----- nvinfo : EIATTR_REGCOUNT
	.align		4
        /*0000*/ 	.byte	0x04, 0x2f
        /*0002*/ 	.short	(.L_3 - .L_2)
	.align		4
.L_2:
        /*0004*/ 	.word	index@(triton_poi_fused__native_batch_norm_legit_no_training__prelu_kernel_7)
        /*0008*/ 	.word	0x00000020


	//----- nvinfo : EIATTR_MIN_STACK_SIZE
	.align		4
.L_3:
        /*000c*/ 	.byte	0x04, 0x12
        /*000e*/ 	.short	(.L_5 - .L_4)
	.align		4
.L_4:
        /*0010*/ 	.word	index@(triton_poi_fused__native_batch_norm_legit_no_training__prelu_kernel_7)
        /*0014*/ 	.word	0x00000000


	//----- nvinfo : EIATTR_FRAME_SIZE
	.align		4
.L_5:
        /*0018*/ 	.byte	0x04, 0x11
        /*001a*/ 	.short	(.L_7 - .L_6)
	.align		4
.L_6:
        /*001c*/ 	.word	index@(triton_poi_fused__native_batch_norm_legit_no_training__prelu_kernel_7)
        /*0020*/ 	.word	0x00000000


	//----- nvinfo : EIATTR_MIN_STACK_SIZE
	.align		4
.L_7:
        /*0024*/ 	.byte	0x04, 0x12
        /*0026*/ 	.short	(.L_9 - .L_8)
	.align		4
.L_8:
        /*0028*/ 	.word	index@(triton_poi_fused__native_batch_norm_legit_no_training__prelu_kernel_7)
        /*002c*/ 	.word	0x00000000
.L_9:


//--------------------- .nv.info.triton_poi_fused__native_batch_norm_legit_no_training__prelu_kernel_7 --------------------------
	.section	.nv.info.triton_poi_fused__native_batch_norm_legit_no_training__prelu_kernel_7,"",@"SHT_CUDA_INFO"
	.sectionflags	@""
	.align	4


	//----- nvinfo : EIATTR_CUDA_API_VERSION
	.align		4
        /*0000*/ 	.byte	0x04, 0x37
        /*0002*/ 	.short	(.L_11 - .L_10)
.L_10:
        /*0004*/ 	.word	0x0000007c


	//----- nvinfo : EIATTR_KPARAM_INFO
	.align		4
.L_11:
        /*0008*/ 	.byte	0x04, 0x17
        /*000a*/ 	.short	(.L_13 - .L_12)
.L_12:
        /*000c*/ 	.word	0x00000000
        /*0010*/ 	.short	0x0007
        /*0012*/ 	.short	0x0038
        /*0014*/ 	.byte	0x00, 0xf0, 0x11, 0x00


	//----- nvinfo : EIATTR_KPARAM_INFO
	.align		4
.L_13:
        /*0018*/ 	.byte	0x04, 0x17
        /*001a*/ 	.short	(.L_15 - .L_14)
.L_14:
        /*001c*/ 	.word	0x00000000
        /*0020*/ 	.short	0x0006
        /*0022*/ 	.short	0x0030
        /*0024*/ 	.byte	0x00, 0xf4, 0x21, 0x00


	//----- nvinfo : EIATTR_KPARAM_INFO
	.align		4
.L_15:
        /*0028*/ 	.byte	0x04, 0x17
        /*002a*/ 	.short	(.L_17 - .L_16)
.L_16:
        /*002c*/ 	.word	0x00000000
        /*0030*/ 	.short	0x0005
        /*0032*/ 	.short	0x0028
        /*0034*/ 	.byte	0x00, 0xf4, 0x21, 0x00


	//----- nvinfo : EIATTR_KPARAM_INFO
	.align		4
.L_17:
        /*0038*/ 	.byte	0x04, 0x17
        /*003a*/ 	.short	(.L_19 - .L_18)
.L_18:
        /*003c*/ 	.word	0x00000000
        /*0040*/ 	.short	0x0004
        /*0042*/ 	.short	0x0020
        /*0044*/ 	.byte	0x00, 0xf4, 0x21, 0x00


	//----- nvinfo : EIATTR_KPARAM_INFO
	.align		4
.L_19:
        /*0048*/ 	.byte	0x04, 0x17
        /*004a*/ 	.short	(.L_21 - .L_20)
.L_20:
        /*004c*/ 	.word	0x00000000
        /*0050*/ 	.short	0x0003
        /*0052*/ 	.short	0x0018
        /*0054*/ 	.byte	0x00, 0xf4, 0x21, 0x00


	//----- nvinfo : EIATTR_KPARAM_INFO
	.align		4
.L_21:
        /*0058*/ 	.byte	0x04, 0x17
        /*005a*/ 	.short	(.L_23 - .L_22)
.L_22:
        /*005c*/ 	.word	0x00000000
        /*0060*/ 	.short	0x0002
        /*0062*/ 	.short	0x0010
        /*0064*/ 	.byte	0x00, 0xf4, 0x21, 0x00


	//----- nvinfo : EIATTR_KPARAM_INFO
	.align		4
.L_23:
        /*0068*/ 	.byte	0x04, 0x17
        /*006a*/ 	.short	(.L_25 - .L_24)
.L_24:
        /*006c*/ 	.word	0x00000000
        /*0070*/ 	.short	0x0001
        /*0072*/ 	.short	0x0008
        /*0074*/ 	.byte	0x00, 0xf4, 0x21, 0x00


	//----- nvinfo : EIATTR_KPARAM_INFO
	.align		4
.L_25:
        /*0078*/ 	.byte	0x04, 0x17
        /*007a*/ 	.short	(.L_27 - .L_26)
.L_26:
        /*007c*/ 	.word	0x00000000
        /*0080*/ 	.short	0x0000
        /*0082*/ 	.short	0x0000
        /*0084*/ 	.byte	0x00, 0xf4, 0x21, 0x00


	//----- nvinfo : EIATTR_SPARSE_MMA_MASK
	.align		4
.L_27:
        /*0088*/ 	.byte	0x03, 0x50
        /*008a*/ 	.short	0x0000


	//----- nvinfo : EIATTR_MAXREG_COUNT
	.align		4
        /*008c*/ 	.byte	0x03, 0x1b
        /*008e*/ 	.short	0x00ff


	//----- nvinfo : EIATTR_EXIT_INSTR_OFFSETS
	.align		4
        /*0090*/ 	.byte	0x04, 0x1c
        /*0092*/ 	.short	(.L_29 - .L_28)


	//   ....[0]....
.L_28:
        /*0094*/ 	.word	0x00000740


	//----- nvinfo : EIATTR_REQNTID
	.align		4
.L_29:
        /*0098*/ 	.byte	0x04, 0x10
        /*009a*/ 	.short	(.L_31 - .L_30)
.L_30:
        /*009c*/ 	.word	0x00000080
        /*00a0*/ 	.word	0x00000001
        /*00a4*/ 	.word	0x00000001


	//----- nvinfo : EIATTR_CBANK_PARAM_SIZE
	.align		4
.L_31:
        /*00a8*/ 	.byte	0x03, 0x19
        /*00aa*/ 	.short	0x003c


	//----- nvinfo : EIATTR_PARAM_CBANK
	.align		4
        /*00ac*/ 	.byte	0x04, 0x0a
        /*00ae*/ 	.short	(.L_33 - .L_32)
	.align		4
.L_32:
        /*00b0*/ 	.word	index@(.nv.constant0.triton_poi_fused__native_batch_norm_legit_no_training__prelu_kernel_7)
        /*00b4*/ 	.short	0x0210
        /*00b6*/ 	.short	0x003c


	//----- nvinfo : EIATTR_SW_WAR
	.align		4
.L_33:
        /*00b8*/ 	.byte	0x04, 0x36
        /*00ba*/ 	.short	(.L_35 - .L_34)
.L_34:
        /*00bc*/ 	.word	0x00000008
.L_35:


//--------------------- .nv.callgraph             --------------------------
	.section	.nv.callgraph,"",@"SHT_CUDA_CALLGRAPH"
	.align	4
	.sectionentsize	8
	.align		4
        /*0000*/ 	.word	0x00000000
	.align		4
        /*0004*/ 	.word	0xffffffff
	.align		4
        /*0008*/ 	.word	0x00000000
	.align		4
        /*000c*/ 	.word	0xfffffffe
	.align		4
        /*0010*/ 	.word	0x00000000
	.align		4
        /*0014*/ 	.word	0xfffffffd
	.align		4
        /*0018*/ 	.word	0x00000000
	.align		4
        /*001c*/ 	.word	0xfffffffc


//--------------------- .nv.constant4             --------------------------
	.section	.nv.constant4,"a",@progbits
	.align	8
	.align		8
.nv.constant4:
        /*0000*/ 	.dword	_$_str
	.align		8
        /*0008*/ 	.dword	_$_str_$_2


//--------------------- .text.triton_poi_fused__native_batch_norm_legit_no_training__prelu_kernel_7 --------------------------
	.section	.text.triton_poi_fused__native_batch_norm_legit_no_training__prelu_kernel_7,"ax",@progbits
	.align	128
        .global         triton_poi_fused__native_batch_norm_legit_no_training__prelu_kernel_7
        .type           triton_poi_fused__native_batch_norm_legit_no_training__prelu_kernel_7,@function
        .size           triton_poi_fused__native_batch_norm_legit_no_training__prelu_kernel_7,(.L_x_1 - triton_poi_fused__native_batch_norm_legit_no_training__prelu_kernel_7)
        .other          triton_poi_fused__native_batch_norm_legit_no_training__prelu_kernel_7,@"STO_CUDA_ENTRY STV_DEFAULT"
triton_poi_fused__native_batch_norm_legit_no_training__prelu_kernel_7:
.text.triton_poi_fused__native_batch_norm_legit_no_training__prelu_kernel_7:
[----:B------:R-:W-:Y:S01]  /*0000*/  LDC R1, c[0x0][0x28] ;  /* 0x00000a00ff017b82 */ /* 0x000fe20000000800 */
[----:B------:R-:W1:Y:S07]  /*0010*/  S2R R0, SR_TID.X ;  /* 0x0000000000007919 */ /* 0x000e6e0000002100 */
[----:B------:R-:W2:Y:S01]  /*0020*/  LDC.64 R16, c[0x0][0x228] ;  /* 0x00008a00ff107b82 */ /* 0x000ea20000000a00 */
[----:B------:R-:W-:Y:S01]  /*0030*/  ULDC.64 UR4, c[0x0][0x208] ;  /* 0x0000820000047ab9 */ /* 0x000fe20000000a00 */
[----:B------:R-:W3:Y:S06]  /*0040*/  S2R R29, SR_CTAID.X ;  /* 0x00000000001d7919 */ /* 0x000eec0000002500 */
[----:B------:R-:W4:Y:S01]  /*0050*/  LDC.64 R8, c[0x0][0x220] ;  /* 0x00008800ff087b82 */ /* 0x000f220000000a00 */
[----:B-1----:R-:W-:-:S02]  /*0060*/  SHF.L.U32 R0, R0, 0x2, RZ ;  /* 0x0000000200007819 */ /* 0x002fc400000006ff */
[----:B---3--:R-:W-:Y:S02]  /*0070*/  SHF.R.S32.HI R2, RZ, 0x15, R29 ;  /* 0x00000015ff027819 */ /* 0x008fe4000001141d */
[----:B------:R-:W-:Y:S02]  /*0080*/  LOP3.LUT R0, R0, 0x1fc, RZ, 0xc0, !PT ;  /* 0x000001fc00007812 */ /* 0x000fe400078ec0ff */
[----:B------:R-:W-:Y:S02]  /*0090*/  SGXT R2, R2, 0x1 ;  /* 0x000000010202781a */ /* 0x000fe40000000200 */
[----:B------:R-:W-:-:S04]  /*00a0*/  LEA R29, R29, R0, 0xa ;  /* 0x000000001d1d7211 */ /* 0x000fc800078e50ff */
[----:B------:R-:W-:-:S04]  /*00b0*/  LEA.HI R2, R2, R29, RZ, 0x5 ;  /* 0x0000001d02027211 */ /* 0x000fc800078f28ff */
[----:B------:R-:W-:-:S04]  /*00c0*/  LOP3.LUT R2, R2, 0xffffffe0, RZ, 0xc0, !PT ;  /* 0xffffffe002027812 */ /* 0x000fc800078ec0ff */
[----:B------:R-:W-:Y:S02]  /*00d0*/  IADD3 R24, R29, -R2, RZ ;  /* 0x800000021d187210 */ /* 0x000fe40007ffe0ff */
[----:B------:R-:W1:Y:S03]  /*00e0*/  LDC.64 R2, c[0x0][0x218] ;  /* 0x00008600ff027b82 */ /* 0x000e660000000a00 */
[----:B--2---:R-:W-:-:S06]  /*00f0*/  IMAD.WIDE R16, R24, 0x4, R16 ;  /* 0x0000000418107825 */ /* 0x004fcc00078e0210 */
[----:B------:R-:W2:Y:S01]  /*0100*/  LDG.E.EL.128 R16, desc[UR4][R16.64] ;  /* 0x0000000410107981 */ /* 0x000ea2000c2e1d00 */
[----:B----4-:R-:W-:-:S06]  /*0110*/  IMAD.WIDE R8, R24, 0x4, R8 ;  /* 0x0000000418087825 */ /* 0x010fcc00078e0208 */
[----:B------:R-:W3:Y:S01]  /*0120*/  LDG.E.EL.128 R8, desc[UR4][R8.64] ;  /* 0x0000000408087981 */ /* 0x000ee2000c2e1d00 */
[----:B-1----:R-:W-:-:S05]  /*0130*/  IMAD.WIDE R2, R29, 0x4, R2 ;  /* 0x000000041d027825 */ /* 0x002fca00078e0202 */
[----:B------:R-:W3:Y:S04]  /*0140*/  LDG.E.128 R4, desc[UR4][R2.64] ;  /* 0x0000000402047981 */ /* 0x000ee8000c1e1d00 */
[----:B------:R1:W4:Y:S01]  /*0150*/  LDG.E.128 R12, desc[UR4][R2.64+0x800] ;  /* 0x00080004020c7981 */ /* 0x000322000c1e1d00 */
[----:B--2---:R-:W-:-:S04]  /*0160*/  FADD R0, R16, 9.9999997473787516356e-06 ;  /* 0x3727c5ac10007421 */ /* 0x004fc80000000000 */
[----:B------:R-:W2:Y:S01]  /*0170*/  MUFU.SQRT R22, R0 ;  /* 0x0000000000167308 */ /* 0x000ea20000002000 */
[----:B------:R-:W-:Y:S01]  /*0180*/  FADD R20, R17, 9.9999997473787516356e-06 ;  /* 0x3727c5ac11147421 */ /* 0x000fe20000000000 */
[----:B------:R-:W-:Y:S01]  /*0190*/  FADD R19, R19, 9.9999997473787516356e-06 ;  /* 0x3727c5ac13137421 */ /* 0x000fe20000000000 */
[----:B------:R-:W-:Y:S01]  /*01a0*/  FADD R18, R18, 9.9999997473787516356e-06 ;  /* 0x3727c5ac12127421 */ /* 0x000fe20000000000 */
[----:B------:R-:W5:Y:S04]  /*01b0*/  LDC.64 R16, c[0x0][0x230] ;  /* 0x00008c00ff107b82 */ /* 0x000f680000000a00 */
[----:B------:R1:W1:Y:S01]  /*01c0*/  MUFU.SQRT R23, R20 ;  /* 0x0000001400177308 */ /* 0x0002620000002000 */
[C---:B--2---:R-:W-:Y:S02]  /*01d0*/  FSETP.GT.AND P6, PT, R22.reuse, 8.50705917302346158658e+37, PT ;  /* 0x7e8000001600780b */ /* 0x044fe40003fc4000 */
[----:B------:R-:W-:-:S05]  /*01e0*/  FSETP.GEU.AND P5, PT, R22, 1.175494350822287508e-38, PT ;  /* 0x008000001600780b */ /* 0x000fca0003fae000 */
[----:B------:R-:W2:Y:S01]  /*01f0*/  MUFU.SQRT R25, R18 ;  /* 0x0000001200197308 */ /* 0x000ea20000002000 */
[----:B------:R-:W-:Y:S01]  /*0200*/  HFMA2.MMA R0, -RZ, RZ, 1.625, 0 ;  /* 0x3e800000ff007435 */ /* 0x000fe200000001ff */
[----:B01----:R-:W0:Y:S01]  /*0210*/  LDC.64 R20, c[0x0][0x238] ;  /* 0x00008e00ff147b82 */ /* 0x003e220000000a00 */
[----:B------:R-:W-:-:S05]  /*0220*/  FSETP.GT.AND P4, PT, R23, 8.50705917302346158658e+37, PT ;  /* 0x7e8000001700780b */ /* 0x000fca0003f84000 */
[----:B------:R-:W1:Y:S01]  /*0230*/  MUFU.SQRT R19, R19 ;  /* 0x0000001300137308 */ /* 0x000e620000002000 */
[----:B------:R-:W-:Y:S01]  /*0240*/  @P6 FMUL R22, R22, 0.25 ;  /* 0x3e80000016166820 */ /* 0x000fe20000400000 */
[----:B------:R-:W-:-:S03]  /*0250*/  FSETP.GEU.AND P1, PT, R23, 1.175494350822287508e-38, PT ;  /* 0x008000001700780b */ /* 0x000fc60003f2e000 */
[----:B------:R-:W-:Y:S01]  /*0260*/  @!P5 FMUL R22, R22, 16777216 ;  /* 0x4b8000001616d820 */ /* 0x000fe20000400000 */
[----:B--2---:R-:W-:-:S03]  /*0270*/  FSETP.GT.AND P3, PT, R25, 8.50705917302346158658e+37, PT ;  /* 0x7e8000001900780b */ /* 0x004fc60003f64000 */
[----:B------:R-:W2:Y:S01]  /*0280*/  MUFU.RCP R2, R22 ;  /* 0x0000001600027308 */ /* 0x000ea20000001000 */
[----:B------:R-:W-:Y:S01]  /*0290*/  @P4 FMUL R23, R23, 0.25 ;  /* 0x3e80000017174820 */ /* 0x000fe20000400000 */
[----:B------:R-:W-:Y:S02]  /*02a0*/  FSEL R27, R0, 1, P6 ;  /* 0x3f800000001b7808 */ /* 0x000fe40003000000 */
[----:B-1----:R-:W-:Y:S02]  /*02b0*/  FSETP.GT.AND P2, PT, R19, 8.50705917302346158658e+37, PT ;  /* 0x7e8000001300780b */ /* 0x002fe40003f44000 */
[----:B------:R-:W-:Y:S01]  /*02c0*/  @!P1 FMUL R23, R23, 16777216 ;  /* 0x4b80000017179820 */ /* 0x000fe20000400000 */
[----:B------:R-:W-:Y:S02]  /*02d0*/  FSETP.GEU.AND P0, PT, R25, 1.175494350822287508e-38, PT ;  /* 0x008000001900780b */ /* 0x000fe40003f0e000 */
[----:B------:R-:W-:Y:S01]  /*02e0*/  FSETP.GEU.AND P6, PT, R19, 1.175494350822287508e-38, PT ;  /* 0x008000001300780b */ /* 0x000fe20003fce000 */
[----:B------:R1:W1:Y:S01]  /*02f0*/  MUFU.RCP R18, R23 ;  /* 0x0000001700127308 */ /* 0x0002620000001000 */
[----:B------:R-:W-:Y:S01]  /*0300*/  @!P5 FMUL R27, R27, 16777216 ;  /* 0x4b8000001b1bd820 */ /* 0x000fe20000400000 */
[----:B------:R-:W-:-:S03]  /*0310*/  @P3 FMUL R25, R25, 0.25 ;  /* 0x3e80000019193820 */ /* 0x000fc60000400000 */
[----:B--2---:R-:W-:Y:S01]  /*0320*/  FMUL R2, R2, R27 ;  /* 0x0000001b02027220 */ /* 0x004fe20000400000 */
[----:B------:R-:W-:Y:S01]  /*0330*/  FSEL R27, R0, 1, P4 ;  /* 0x3f800000001b7808 */ /* 0x000fe20002000000 */
[----:B------:R-:W-:-:S03]  /*0340*/  @P2 FMUL R19, R19, 0.25 ;  /* 0x3e80000013132820 */ /* 0x000fc60000400000 */
[----:B------:R-:W-:Y:S02]  /*0350*/  @!P0 FMUL R25, R25, 16777216 ;  /* 0x4b80000019198820 */ /* 0x000fe40000400000 */
[----:B------:R-:W-:Y:S01]  /*0360*/  @!P6 FMUL R19, R19, 16777216 ;  /* 0x4b8000001313e820 */ /* 0x000fe20000400000 */
[----:B------:R-:W-:Y:S01]  /*0370*/  @!P1 FMUL R27, R27, 16777216 ;  /* 0x4b8000001b1b9820 */ /* 0x000fe20000400000 */
[----:B------:R-:W2:Y:S01]  /*0380*/  MUFU.RCP R3, R25 ;  /* 0x0000001900037308 */ /* 0x000ea20000001000 */
[C---:B------:R-:W-:Y:S02]  /*0390*/  FSEL R22, R0.reuse, 1, P3 ;  /* 0x3f80000000167808 */ /* 0x040fe40001800000 */
[----:B-1----:R-:W-:Y:S01]  /*03a0*/  FSEL R23, R0, 1, P2 ;  /* 0x3f80000000177808 */ /* 0x002fe20001000000 */
[----:B------:R-:W-:Y:S02]  /*03b0*/  FMUL R0, R18, R27 ;  /* 0x0000001b12007220 */ /* 0x000fe40000400000 */
[----:B------:R-:W1:Y:S02]  /*03c0*/  LDC.64 R26, c[0x0][0x240] ;  /* 0x00009000ff1a7b82 */ /* 0x000e640000000a00 */
[----:B------:R2:W3:Y:S01]  /*03d0*/  MUFU.RCP R28, R19 ;  /* 0x00000013001c7308 */ /* 0x0004e20000001000 */
[----:B------:R-:W-:Y:S01]  /*03e0*/  @!P0 FMUL R22, R22, 16777216 ;  /* 0x4b80000016168820 */ /* 0x000fe20000400000 */
[----:B------:R-:W-:Y:S01]  /*03f0*/  @!P6 FMUL R23, R23, 16777216 ;  /* 0x4b8000001717e820 */ /* 0x000fe20000400000 */
[----:B-----5:R-:W-:-:S04]  /*0400*/  IMAD.WIDE R16, R24, 0x4, R16 ;  /* 0x0000000418107825 */ /* 0x020fc800078e0210 */
[----:B0-----:R-:W-:-:S04]  /*0410*/  IMAD.WIDE R20, R24, 0x4, R20 ;  /* 0x0000000418147825 */ /* 0x001fc800078e0214 */
[----:B--2---:R-:W-:Y:S01]  /*0420*/  FMUL R3, R3, R22 ;  /* 0x0000001603037220 */ /* 0x004fe20000400000 */
[----:B------:R-:W2:Y:S01]  /*0430*/  LDG.E.EL.128 R16, desc[UR4][R16.64] ;  /* 0x0000000410107981 */ /* 0x000ea2000c2e1d00 */
[----:B---3--:R-:W-:-:S03]  /*0440*/  FMUL R28, R28, R23 ;  /* 0x000000171c1c7220 */ /* 0x008fc60000400000 */
[----:B------:R-:W2:Y:S01]  /*0450*/  LDG.E.EL.128 R20, desc[UR4][R20.64] ;  /* 0x0000000414147981 */ /* 0x000ea2000c2e1d00 */
[----:B-1----:R-:W-:-:S06]  /*0460*/  IMAD.WIDE R26, R24, 0x4, R26 ;  /* 0x00000004181a7825 */ /* 0x002fcc00078e021a */
[----:B------:R-:W3:Y:S01]  /*0470*/  LDG.E.EL.128 R24, desc[UR4][R26.64] ;  /* 0x000000041a187981 */ /* 0x000ee2000c2e1d00 */
[--C-:B------:R-:W-:Y:S01]  /*0480*/  FADD R7, R7, -R11.reuse ;  /* 0x8000000b07077221 */ /* 0x100fe20000000000 */
[----:B----4-:R-:W-:Y:S01]  /*0490*/  FADD R15, R15, -R11 ;  /* 0x8000000b0f0f7221 */ /* 0x010fe20000000000 */
[--C-:B------:R-:W-:Y:S01]  /*04a0*/  FADD R4, R4, -R8.reuse ;  /* 0x8000000804047221 */ /* 0x100fe20000000000 */
[----:B------:R-:W-:Y:S01]  /*04b0*/  FADD R12, R12, -R8 ;  /* 0x800000080c0c7221 */ /* 0x000fe20000000000 */
[C---:B------:R-:W-:Y:S01]  /*04c0*/  FMUL R8, R28.reuse, R7 ;  /* 0x000000071c087220 */ /* 0x040fe20000400000 */
[----:B------:R-:W-:Y:S01]  /*04d0*/  FMUL R28, R28, R15 ;  /* 0x0000000f1c1c7220 */ /* 0x000fe20000400000 */
[----:B------:R-:W-:Y:S01]  /*04e0*/  FMUL R15, R2, R4 ;  /* 0x00000004020f7220 */ /* 0x000fe20000400000 */
[--C-:B------:R-:W-:Y:S01]  /*04f0*/  FADD R6, R6, -R10.reuse ;  /* 0x8000000a06067221 */ /* 0x100fe20000000000 */
[--C-:B------:R-:W-:Y:S01]  /*0500*/  FADD R5, R5, -R9.reuse ;  /* 0x8000000905057221 */ /* 0x100fe20000000000 */
[----:B------:R-:W-:Y:S01]  /*0510*/  FADD R14, R14, -R10 ;  /* 0x8000000a0e0e7221 */ /* 0x000fe20000000000 */
[----:B------:R-:W-:Y:S01]  /*0520*/  FADD R13, R13, -R9 ;  /* 0x800000090d0d7221 */ /* 0x000fe20000000000 */
[C---:B------:R-:W-:Y:S01]  /*0530*/  FMUL R7, R3.reuse, R6 ;  /* 0x0000000603077220 */ /* 0x040fe20000400000 */
[----:B------:R-:W-:Y:S01]  /*0540*/  FMUL R11, R2, R12 ;  /* 0x0000000c020b7220 */ /* 0x000fe20000400000 */
[----:B------:R-:W-:Y:S01]  /*0550*/  FMUL R9, R3, R14 ;  /* 0x0000000e03097220 */ /* 0x000fe20000400000 */
[C---:B------:R-:W-:Y:S01]  /*0560*/  FMUL R6, R0.reuse, R5 ;  /* 0x0000000500067220 */ /* 0x040fe20000400000 */
[----:B------:R-:W0:Y:S01]  /*0570*/  LDC.64 R2, c[0x0][0x210] ;  /* 0x00008400ff027b82 */ /* 0x000e220000000a00 */
[----:B------:R-:W-:Y:S01]  /*0580*/  FMUL R0, R0, R13 ;  /* 0x0000000d00007220 */ /* 0x000fe20000400000 */
[----:B0-----:R-:W-:-:S04]  /*0590*/  IMAD.WIDE R2, R29, 0x4, R2 ;  /* 0x000000041d027825 */ /* 0x001fc800078e0202 */
[----:B--2---:R-:W-:-:S05]  /*05a0*/  FFMA R4, R16, R15, R20 ;  /* 0x0000000f10047223 */ /* 0x004fca0000000014 */
[----:B------:R-:W-:Y:S01]  /*05b0*/  FSETP.GT.AND P6, PT, R4, RZ, PT ;  /* 0x000000ff0400720b */ /* 0x000fe20003fc4000 */
[----:B------:R-:W-:Y:S01]  /*05c0*/  FFMA R5, R17, R6, R21 ;  /* 0x0000000611057223 */ /* 0x000fe20000000015 */
[----:B------:R-:W-:Y:S01]  /*05d0*/  FFMA R6, R18, R7, R22 ;  /* 0x0000000712067223 */ /* 0x000fe20000000016 */
[----:B------:R-:W-:Y:S01]  /*05e0*/  FFMA R7, R19, R8, R23 ;  /* 0x0000000813077223 */ /* 0x000fe20000000017 */
[----:B------:R-:W-:Y:S01]  /*05f0*/  FFMA R16, R16, R11, R20 ;  /* 0x0000000b10107223 */ /* 0x000fe20000000014 */
[----:B------:R-:W-:Y:S01]  /*0600*/  FFMA R17, R17, R0, R21 ;  /* 0x0000000011117223 */ /* 0x000fe20000000015 */
[----:B------:R-:W-:Y:S01]  /*0610*/  FFMA R18, R18, R9, R22 ;  /* 0x0000000912127223 */ /* 0x000fe20000000016 */
[----:B------:R-:W-:Y:S01]  /*0620*/  FFMA R19, R19, R28, R23 ;  /* 0x0000001c13137223 */ /* 0x000fe20000000017 */
[----:B------:R-:W-:Y:S02]  /*0630*/  FSETP.GT.AND P1, PT, R5, RZ, PT ;  /* 0x000000ff0500720b */ /* 0x000fe40003f24000 */
[----:B------:R-:W-:-:S02]  /*0640*/  FSETP.GT.AND P0, PT, R16, RZ, PT ;  /* 0x000000ff1000720b */ /* 0x000fc40003f04000 */
[----:B------:R-:W-:Y:S01]  /*0650*/  FSETP.GT.AND P2, PT, R17, RZ, PT ;  /* 0x000000ff1100720b */ /* 0x000fe20003f44000 */
[----:B---3--:R-:W-:Y:S01]  /*0660*/  @!P6 FMUL R4, R24, R4 ;  /* 0x000000041804e220 */ /* 0x008fe20000400000 */
[----:B------:R-:W-:Y:S02]  /*0670*/  FSETP.GT.AND P3, PT, R6, RZ, PT ;  /* 0x000000ff0600720b */ /* 0x000fe40003f64000 */
[----:B------:R-:W-:Y:S02]  /*0680*/  FSETP.GT.AND P4, PT, R18, RZ, PT ;  /* 0x000000ff1200720b */ /* 0x000fe40003f84000 */
[----:B------:R-:W-:Y:S02]  /*0690*/  FSETP.GT.AND P5, PT, R7, RZ, PT ;  /* 0x000000ff0700720b */ /* 0x000fe40003fa4000 */
[----:B------:R-:W-:Y:S01]  /*06a0*/  FSETP.GT.AND P6, PT, R19, RZ, PT ;  /* 0x000000ff1300720b */ /* 0x000fe20003fc4000 */
[----:B------:R-:W-:Y:S02]  /*06b0*/  @!P1 FMUL R5, R25, R5 ;  /* 0x0000000519059220 */ /* 0x000fe40000400000 */
[----:B------:R-:W-:-:S02]  /*06c0*/  @!P0 FMUL R16, R24, R16 ;  /* 0x0000001018108220 */ /* 0x000fc40000400000 */
[----:B------:R-:W-:Y:S02]  /*06d0*/  @!P2 FMUL R17, R25, R17 ;  /* 0x000000111911a220 */ /* 0x000fe40000400000 */
[C---:B------:R-:W-:Y:S02]  /*06e0*/  @!P3 FMUL R6, R26.reuse, R6 ;  /* 0x000000061a06b220 */ /* 0x040fe40000400000 */
[----:B------:R-:W-:Y:S02]  /*06f0*/  @!P4 FMUL R18, R26, R18 ;  /* 0x000000121a12c220 */ /* 0x000fe40000400000 */
[C---:B------:R-:W-:Y:S02]  /*0700*/  @!P5 FMUL R7, R27.reuse, R7 ;  /* 0x000000071b07d220 */ /* 0x040fe40000400000 */
[----:B------:R-:W-:-:S03]  /*0710*/  @!P6 FMUL R19, R27, R19 ;  /* 0x000000131b13e220 */ /* 0x000fc60000400000 */
[----:B------:R-:W-:Y:S04]  /*0720*/  STG.E.128 desc[UR4][R2.64], R4 ;  /* 0x0000000402007986 */ /* 0x000fe8000c101d04 */
[----:B------:R-:W-:Y:S01]  /*0730*/  STG.E.128 desc[UR4][R2.64+0x800], R16 ;  /* 0x0008001002007986 */ /* 0x000fe2000c101d04 */
[----:B------:R-:W-:Y:S05]  /*0740*/  EXIT ;  /* 0x000000000000794d */ /* 0x000fea0003800000 */
.L_x_0:
[----:B------:R-:W-:-:S00]  /*0750*/  BRA `(.L_x_0) ;  /* 0xfffffffc00fc7947 */ /* 0x000fc0000383ffff */
[----:B------:R-:W-:-:S00]  /*0760*/  NOP ;  /* 0x0000000000007918 */ /* 0x000fc00000000000 */
        /* <DEDUP_REMOVED lines=9> */
.L_x_1:


//--------------------- .nv.global.init           --------------------------
	.section	.nv.global.init,"aw",@progbits
.nv.global.init:
	.type		_$_str,@object
	.size		_$_str,(_$_str_$_2 - _$_str)
_$_str:
        /*0000*/ 	.byte	0x5f, 0x5f, 0x43, 0x55, 0x44, 0x41, 0x5f, 0x46, 0x54, 0x5a, 0x00
	.type		_$_str_$_2,@object
	.size		_$_str_$_2,(.L_1 - _$_str_$_2)
_$_str_$_2:
        /*000b*/ 	.byte	0x5f, 0x5f, 0x43, 0x55, 0x44, 0x41, 0x5f, 0x50, 0x52, 0x45, 0x43, 0x5f, 0x53, 0x51, 0x52, 0x54
        /*001b*/ 	.byte	0x00
.L_1:


//--------------------- .nv.constant0.triton_poi_fused__native_batch_norm_legit_no_training__prelu_kernel_7 --------------------------
	.section	.nv.constant0.triton_poi_fused__native_batch_norm_legit_no_training__prelu_kernel_7,"a",@progbits
	.sectionflags	@""
	.align	4
.nv.constant0.triton_poi_fused__native_batch_norm_legit_no_training__prelu_kernel_7:
	.zero		588
